//
// Generated by NVIDIA NVVM Compiler
//
// Compiler Build ID: CL-36424714
// Cuda compilation tools, release 13.0, V13.0.88
// Based on NVVM 20.0.0
//

.version 9.0
.target sm_100
.address_size 64

	// .globl	_Z16device_greetingsv
.extern .func  (.param .b32 func_retval0) vprintf
(
	.param .b64 vprintf_param_0,
	.param .b64 vprintf_param_1
)
;
.global .align 1 .b8 $str[28] = {72, 101, 108, 108, 111, 44, 32, 119, 111, 114, 108, 100, 32, 102, 114, 111, 109, 32, 116, 104, 101, 32, 71, 80, 85, 33, 10};

.visible .entry _Z16device_greetingsv()
{
	.reg .b32 	%r<3>;
	.reg .b64 	%rd<3>;

	mov.u64 	%rd1, $str;
	cvta.global.u64 	%rd2, %rd1;
	{ // callseq 0, 0
	.param .b64 param0;
	st.param.b64 	[param0], %rd2;
	.param .b64 param1;
	st.param.b64 	[param1], 0;
	.param .b32 retval0;
	call.uni (retval0), 
	vprintf, 
	(
	param0, 
	param1
	);
	ld.param.b32 	%r1, [retval0];
	} // callseq 0
	ret;

}


// ===== COMPILED SASS (sm_100) =====

	.target	sm_100

	.elftype	@"ET_EXEC"


//--------------------- .note.nv.tkinfo           --------------------------
	.section	.note.nv.tkinfo,"",@"SHT_NOTE"
	.sectionflags	@"SHF_NOTE_NV_TKINFO"
	.tkinfo
        /*0018*/ 	.word	0x00000002
        /*0030*/ 	.string	""
        /*0030*/ 	.string	"ptxas"
        /*0030*/ 	.string	"Cuda compilation tools, release 13.0, V13.0.88"
        /*0030*/ 	.string	"Build cuda_13.0.r13.0/compiler.36424714_0"
        /*0030*/ 	.string	"-arch sm_100 -m 64 "



//--------------------- .note.nv.cuinfo           --------------------------
	.section	.note.nv.cuinfo,"",@"SHT_NOTE"
	.sectionflags	@"SHF_NOTE_NV_CUINFO"
        /*0018*/ 	.short	0x0002
        /*001a*/ 	.short	0x0064
        /*001c*/ 	.short	0x0082
	.zero		2


//--------------------- .nv.info                  --------------------------
	.section	.nv.info,"",@"SHT_CUDA_INFO"
	.align	4


	//----- nvinfo : EIATTR_REGCOUNT
	.align		4
        /*0000*/ 	.byte	0x04, 0x2f
        /*0002*/ 	.short	(.L_2 - .L_1)
	.align		4
.L_1:
        /*0004*/ 	.word	index@(_Z16device_greetingsv)
        /*0008*/ 	.word	0x00000018


	//----- nvinfo : EIATTR_FRAME_SIZE
	.align		4
.L_2:
        /*000c*/ 	.byte	0x04, 0x11
        /*000e*/ 	.short	(.L_4 - .L_3)
	.align		4
.L_3:
        /*0010*/ 	.word	index@(_Z16device_greetingsv)
        /*0014*/ 	.word	0x00000000


	//----- nvinfo : EIATTR_MIN_STACK_SIZE
	.align		4
.L_4:
        /*0018*/ 	.byte	0x04, 0x12
        /*001a*/ 	.short	(.L_6 - .L_5)
	.align		4
.L_5:
        /*001c*/ 	.word	index@(_Z16device_greetingsv)
        /*0020*/ 	.word	0x00000000
.L_6:


//--------------------- .nv.compat                --------------------------
	.section	.nv.compat,"",@"SHT_CUDA_COMPAT_INFO"
	.align	4
        /*0000*/ 	.byte	0x02, 0x09, 0x00, 0x00, 0x02, 0x02, 0x01, 0x00, 0x02, 0x05, 0x05, 0x00, 0x03, 0x07, 0x01, 0x01
        /*0010*/ 	.byte	0x02, 0x03, 0x00, 0x00, 0x02, 0x06, 0x01, 0x00, 0x04, 0x0b, 0x08, 0x00, 0x09, 0x00, 0x00, 0x00
        /*0020*/ 	.byte	0x00, 0x00, 0x00, 0x00


//--------------------- .nv.info._Z16device_greetingsv --------------------------
	.section	.nv.info._Z16device_greetingsv,"",@"SHT_CUDA_INFO"
	.sectionflags	@""
	.align	4


	//----- nvinfo : EIATTR_CUDA_API_VERSION
	.align		4
        /*0000*/ 	.byte	0x04, 0x37
        /*0002*/ 	.short	(.L_8 - .L_7)
.L_7:
        /*0004*/ 	.word	0x00000082


	//----- nvinfo : EIATTR_SPARSE_MMA_MASK
	.align		4
.L_8:
        /*0008*/ 	.byte	0x03, 0x50
        /*000a*/ 	.short	0x0000


	//----- nvinfo : EIATTR_MAXREG_COUNT
	.align		4
        /*000c*/ 	.byte	0x03, 0x1b
        /*000e*/ 	.short	0x00ff


	//----- nvinfo : EIATTR_EXTERNS
	.align		4
        /*0010*/ 	.byte	0x04, 0x0f
        /*0012*/ 	.short	(.L_10 - .L_9)


	//   ....[0]....
	.align		4
.L_9:
        /*0014*/ 	.word	index@(vprintf)


	//----- nvinfo : EIATTR_MERCURY_ISA_VERSION
	.align		4
.L_10:
        /*0018*/ 	.byte	0x03, 0x5f
        /*001a*/ 	.short	0x0101


	//----- nvinfo : EIATTR_VRC_CTA_INIT_COUNT
	.align		4
        /*001c*/ 	.byte	0x02, 0x4a
	.zero		1
	.zero		1


	//----- nvinfo : EIATTR_SYSCALL_OFFSETS
	.align		4
        /*0020*/ 	.byte	0x04, 0x46
        /*0022*/ 	.short	(.L_12 - .L_11)


	//   ....[0]....
.L_11:
        /*0024*/ 	.word	0x00000080


	//----- nvinfo : EIATTR_EXIT_INSTR_OFFSETS
	.align		4
.L_12:
        /*0028*/ 	.byte	0x04, 0x1c
        /*002a*/ 	.short	(.L_14 - .L_13)


	//   ....[0]....
.L_13:
        /*002c*/ 	.word	0x00000090


	//----- nvinfo : EIATTR_SW_WAR
	.align		4
.L_14:
        /*0030*/ 	.byte	0x04, 0x36
        /*0032*/ 	.short	(.L_16 - .L_15)
.L_15:
        /*0034*/ 	.word	0x00000008
.L_16:


//--------------------- .nv.callgraph             --------------------------
	.section	.nv.callgraph,"",@"SHT_CUDA_CALLGRAPH"
	.align	4
	.sectionentsize	8
	.align		4
        /*0000*/ 	.word	0x00000000
	.align		4
        /*0004*/ 	.word	0xffffffff
	.align		4
        /*0008*/ 	.word	index@(_Z16device_greetingsv)
	.align		4
        /*000c*/ 	.word	index@(vprintf)
	.align		4
        /*0010*/ 	.word	0x00000000
	.align		4
        /*0014*/ 	.word	0xfffffffe
	.align		4
        /*0018*/ 	.word	0x00000000
	.align		4
        /*001c*/ 	.word	0xfffffffd
	.align		4
        /*0020*/ 	.word	0x00000000
	.align		4
        /*0024*/ 	.word	0xfffffffc


//--------------------- .nv.constant4             --------------------------
	.section	.nv.constant4,"a",@progbits
	.align	8
	.align		8
.nv.constant4:
        /*0000*/ 	.dword	vprintf
	.align		8
        /*0008*/ 	.dword	$str


//--------------------- .text._Z16device_greetingsv --------------------------
	.section	.text._Z16device_greetingsv,"ax",@progbits
	.align	128
        .global         _Z16device_greetingsv
        .type           _Z16device_greetingsv,@function
        .size           _Z16device_greetingsv,(.L_x_2 - _Z16device_greetingsv)
        .other          _Z16device_greetingsv,@"STO_CUDA_ENTRY STV_DEFAULT"
_Z16device_greetingsv:
.text._Z16device_greetingsv:
[----:B------:R-:W0:Y:S01]  /*0000*/  LDC R1, c[0x0][0x37c] ;  /* 0x0000df00ff017b82 */ /* 0x000e220000000800 */
[----:B------:R-:W-:Y:S01]  /*0010*/  MOV R0, 0x0 ;  /* 0x0000000000007802 */ /* 0x000fe20000000f00 */
[----:B------:R-:W1:Y:S01]  /*0020*/  LDCU.64 UR4, c[0x4][0x8] ;  /* 0x01000100ff0477ac */ /* 0x000e620008000a00 */
[----:B------:R-:W-:-:S05]  /*0030*/  CS2R R6, SRZ ;  /* 0x0000000000067805 */ /* 0x000fca000001ff00 */
[----:B------:R2:W3:Y:S01]  /*0040*/  LDC.64 R2, c[0x4][R0] ;  /* 0x0100000000027b82 */ /* 0x0004e20000000a00 */
[----:B-1----:R-:W-:Y:S02]  /*0050*/  IMAD.U32 R4, RZ, RZ, UR4 ;  /* 0x00000004ff047e24 */ /* 0x002fe4000f8e00ff */
[----:B--2---:R-:W-:-:S07]  /*0060*/  IMAD.U32 R5, RZ, RZ, UR5 ;  /* 0x00000005ff057e24 */ /* 0x004fce000f8e00ff */
[----:B------:R-:W-:-:S07]  /*0070*/  LEPC R20, `(.L_x_0) ;  /* 0x000000001014794e */ /* 0x000fce0000000000 */
[----:B0--3--:R-:W-:Y:S05]  /*0080*/  CALL.ABS.NOINC R2 ;  /* 0x0000000002007343 */ /* 0x009fea0003c00000 */
.L_x_0:
[----:B------:R-:W-:Y:S05]  /*0090*/  EXIT ;  /* 0x000000000000794d */ /* 0x000fea0003800000 */
.L_x_1:
[----:B------:R-:W-:-:S00]  /*00a0*/  BRA `(.L_x_1) ;  /* 0xfffffffc00fc7947 */ /* 0x000fc0000383ffff */
[----:B------:R-:W-:-:S00]  /*00b0*/  NOP ;  /* 0x0000000000007918 */ /* 0x000fc00000000000 */
        /* <DEDUP_REMOVED lines=12> */
.L_x_2:


//--------------------- .nv.global.init           --------------------------
	.section	.nv.global.init,"aw",@progbits
.nv.global.init:
	.type		$str,@object
	.size		$str,(.L_0 - $str)
$str:
        /*0000*/ 	.byte	0x48, 0x65, 0x6c, 0x6c, 0x6f, 0x2c, 0x20, 0x77, 0x6f, 0x72, 0x6c, 0x64, 0x20, 0x66, 0x72, 0x6f
        /*0010*/ 	.byte	0x6d, 0x20, 0x74, 0x68, 0x65, 0x20, 0x47, 0x50, 0x55, 0x21, 0x0a, 0x00
.L_0:


//--------------------- .nv.shared.reserved.0     --------------------------
	.section	.nv.shared.reserved.0,"aw",@nobits
	.weak		__nv_reservedSMEM_offset_0_alias
	.size		__nv_reservedSMEM_offset_0_alias, 0, 64
	.other		__nv_reservedSMEM_offset_0_alias,@"STO_CUDA_RESERVED_SHARED STV_DEFAULT"
__nv_reservedSMEM_offset_0_alias:
	.zero		0
	.zero		64


//--------------------- .nv.constant0._Z16device_greetingsv --------------------------
	.section	.nv.constant0._Z16device_greetingsv,"a",@progbits
	.sectionflags	@""
	.align	4
.nv.constant0._Z16device_greetingsv:
	.zero		896


//--------------------- SYMBOLS --------------------------

	.type		.nv.reservedSmem.offset0,@object
	.size		.nv.reservedSmem.offset0,0x4
	.type		vprintf,@function
